	.headerflags	@"EF_CUDA_TEXMODE_UNIFIED EF_CUDA_64BIT_ADDRESS EF_CUDA_ACCELERATORS EF_CUDA_SM90 EF_CUDA_VIRTUAL_SM(EF_CUDA_SM90)"
	.elftype	@"ET_EXEC"


//--------------------- .nv.info                  --------------------------
	.section	.nv.info,"",@"SHT_CUDA_INFO"
	.align	4


	//----- nvinfo : EIATTR_REGCOUNT
	.align		4
        /*0000*/ 	.byte	0x04, 0x2f
        /*0002*/ 	.short	(.L_1 - .L_0)
	.align		4
.L_0:
        /*0004*/ 	.word	index@(triton_poi_fused_add_clamp_25)
        /*0008*/ 	.word	0x0000000b


	//----- nvinfo : EIATTR_MIN_STACK_SIZE
	.align		4
.L_1:
        /*000c*/ 	.byte	0x04, 0x12
        /*000e*/ 	.short	(.L_3 - .L_2)
	.align		4
.L_2:
        /*0010*/ 	.word	index@(triton_poi_fused_add_clamp_25)
        /*0014*/ 	.word	0x00000000


	//----- nvinfo : EIATTR_FRAME_SIZE
	.align		4
.L_3:
        /*0018*/ 	.byte	0x04, 0x11
        /*001a*/ 	.short	(.L_5 - .L_4)
	.align		4
.L_4:
        /*001c*/ 	.word	index@(triton_poi_fused_add_clamp_25)
        /*0020*/ 	.word	0x00000000


	//----- nvinfo : EIATTR_MIN_STACK_SIZE
	.align		4
.L_5:
        /*0024*/ 	.byte	0x04, 0x12
        /*0026*/ 	.short	(.L_7 - .L_6)
	.align		4
.L_6:
        /*0028*/ 	.word	index@(triton_poi_fused_add_clamp_25)
        /*002c*/ 	.word	0x00000000
.L_7:


//--------------------- .nv.info.triton_poi_fused_add_clamp_25 --------------------------
	.section	.nv.info.triton_poi_fused_add_clamp_25,"",@"SHT_CUDA_INFO"
	.sectionflags	@""
	.align	4


	//----- nvinfo : EIATTR_CUDA_API_VERSION
	.align		4
        /*0000*/ 	.byte	0x04, 0x37
        /*0002*/ 	.short	(.L_9 - .L_8)
.L_8:
        /*0004*/ 	.word	0x0000007c


	//----- nvinfo : EIATTR_KPARAM_INFO
	.align		4
.L_9:
        /*0008*/ 	.byte	0x04, 0x17
        /*000a*/ 	.short	(.L_11 - .L_10)
.L_10:
        /*000c*/ 	.word	0x00000000
        /*0010*/ 	.short	0x0001
        /*0012*/ 	.short	0x0008
        /*0014*/ 	.byte	0x00, 0xf0, 0x11, 0x00


	//----- nvinfo : EIATTR_KPARAM_INFO
	.align		4
.L_11:
        /*0018*/ 	.byte	0x04, 0x17
        /*001a*/ 	.short	(.L_13 - .L_12)
.L_12:
        /*001c*/ 	.word	0x00000000
        /*0020*/ 	.short	0x0000
        /*0022*/ 	.short	0x0000
        /*0024*/ 	.byte	0x00, 0xf4, 0x21, 0x00


	//----- nvinfo : EIATTR_SPARSE_MMA_MASK
	.align		4
.L_13:
        /*0028*/ 	.byte	0x03, 0x50
        /*002a*/ 	.short	0x0000


	//----- nvinfo : EIATTR_MAXREG_COUNT
	.align		4
        /*002c*/ 	.byte	0x03, 0x1b
        /*002e*/ 	.short	0x00ff


	//----- nvinfo : EIATTR_EXIT_INSTR_OFFSETS
	.align		4
        /*0030*/ 	.byte	0x04, 0x1c
        /*0032*/ 	.short	(.L_15 - .L_14)


	//   ....[0]....
.L_14:
        /*0034*/ 	.word	0x00000180


	//   ....[1]....
        /*0038*/ 	.word	0x000001d0


	//----- nvinfo : EIATTR_REQNTID
	.align		4
.L_15:
        /*003c*/ 	.byte	0x04, 0x10
        /*003e*/ 	.short	(.L_17 - .L_16)
.L_16:
        /*0040*/ 	.word	0x00000020
        /*0044*/ 	.word	0x00000001
        /*0048*/ 	.word	0x00000001


	//----- nvinfo : EIATTR_CBANK_PARAM_SIZE
	.align		4
.L_17:
        /*004c*/ 	.byte	0x03, 0x19
        /*004e*/ 	.short	0x000c


	//----- nvinfo : EIATTR_PARAM_CBANK
	.align		4
        /*0050*/ 	.byte	0x04, 0x0a
        /*0052*/ 	.short	(.L_19 - .L_18)
	.align		4
.L_18:
        /*0054*/ 	.word	index@(.nv.constant0.triton_poi_fused_add_clamp_25)
        /*0058*/ 	.short	0x0210
        /*005a*/ 	.short	0x000c


	//----- nvinfo : EIATTR_SW_WAR
	.align		4
.L_19:
        /*005c*/ 	.byte	0x04, 0x36
        /*005e*/ 	.short	(.L_21 - .L_20)
.L_20:
        /*0060*/ 	.word	0x00000008
.L_21:


//--------------------- .nv.callgraph             --------------------------
	.section	.nv.callgraph,"",@"SHT_CUDA_CALLGRAPH"
	.align	4
	.sectionentsize	8
	.align		4
        /*0000*/ 	.word	0x00000000
	.align		4
        /*0004*/ 	.word	0xffffffff
	.align		4
        /*0008*/ 	.word	0x00000000
	.align		4
        /*000c*/ 	.word	0xfffffffe
	.align		4
        /*0010*/ 	.word	0x00000000
	.align		4
        /*0014*/ 	.word	0xfffffffd
	.align		4
        /*0018*/ 	.word	0x00000000
	.align		4
        /*001c*/ 	.word	0xfffffffc


//--------------------- .text.triton_poi_fused_add_clamp_25 --------------------------
	.section	.text.triton_poi_fused_add_clamp_25,"ax",@progbits
	.align	128
        .global         triton_poi_fused_add_clamp_25
        .type           triton_poi_fused_add_clamp_25,@function
        .size           triton_poi_fused_add_clamp_25,(.L_x_1 - triton_poi_fused_add_clamp_25)
        .other          triton_poi_fused_add_clamp_25,@"STO_CUDA_ENTRY STV_DEFAULT"
triton_poi_fused_add_clamp_25:
.text.triton_poi_fused_add_clamp_25:
[----:B------:R-:W0:Y:S02]  /*0000*/  LDC R1, c[0x0][0x28] ;  /* 0x00000a00ff017b82 */ /* 0x000e240000000800 */
[----:B------:R-:W1:Y:S01]  /*0010*/  S2R R0, SR_TID.X ;  /* 0x0000000000007919 */ /* 0x000e620000002100 */
[----:B------:R-:W2:Y:S01]  /*0020*/  S2R R5, SR_CTAID.X ;  /* 0x0000000000057919 */ /* 0x000ea20000002500 */
[----:B-1----:R-:W-:-:S05]  /*0030*/  IMAD.SHL.U32 R0, R0, 0x2, RZ ;  /* 0x0000000200007824 */ /* 0x002fca00078e00ff */
[----:B------:R-:W-:-:S05]  /*0040*/  LOP3.LUT R0, R0, 0x3e, RZ, 0xc0, !PT ;  /* 0x0000003e00007812 */ /* 0x000fca00078ec0ff */
[----:B--2---:R-:W-:-:S04]  /*0050*/  IMAD R5, R5, 0x40, R0 ;  /* 0x0000004005057824 */ /* 0x004fc800078e0200 */
[C---:B------:R-:W-:Y:S01]  /*0060*/  VIADD R0, R5.reuse, 0x1 ;  /* 0x0000000105007836 */ /* 0x040fe20000000000 */
[----:B------:R-:W-:Y:S02]  /*0070*/  I2FP.F32.S32 R2, R5 ;  /* 0x0000000500027245 */ /* 0x000fe40000201400 */
[----:B------:R-:W-:Y:S02]  /*0080*/  ISETP.GE.AND P0, PT, R5, 0x40, PT ;  /* 0x000000400500780c */ /* 0x000fe40003f06270 */
[----:B------:R-:W-:Y:S01]  /*0090*/  I2FP.F32.S32 R0, R0 ;  /* 0x0000000000007245 */ /* 0x000fe20000201400 */
[----:B------:R-:W-:-:S04]  /*00a0*/  FMUL R2, R2, 0.4920634925365447998 ;  /* 0x3efbefbf02027820 */ /* 0x000fc80000400000 */
[----:B------:R-:W-:Y:S01]  /*00b0*/  FMUL R0, R0, 0.4920634925365447998 ;  /* 0x3efbefbf00007820 */ /* 0x000fe20000400000 */
[----:B------:R-:W-:Y:S02]  /*00c0*/  FMNMX R4, RZ, R2, !PT ;  /* 0x00000002ff047209 */ /* 0x000fe40007800000 */
[----:B------:R-:W1:Y:S02]  /*00d0*/  LDC.64 R2, c[0x0][0x210] ;  /* 0x00008400ff027b82 */ /* 0x000e640000000a00 */
[----:B------:R-:W-:Y:S02]  /*00e0*/  FMNMX R0, RZ, R0, !PT ;  /* 0x00000000ff007209 */ /* 0x000fe40007800000 */
[----:B------:R-:W2:Y:S08]  /*00f0*/  F2I.TRUNC.NTZ R4, R4 ;  /* 0x0000000400047305 */ /* 0x000eb0000020f100 */
[----:B------:R-:W3:Y:S01]  /*0100*/  F2I.TRUNC.NTZ R0, R0 ;  /* 0x0000000000007305 */ /* 0x000ee2000020f100 */
[----:B--2---:R-:W-:-:S05]  /*0110*/  VIMNMX R6, R4, 0x1e, PT ;  /* 0x0000001e04067848 */ /* 0x004fca0003fe0100 */
[----:B------:R-:W-:Y:S02]  /*0120*/  VIADD R6, R6, 0x1 ;  /* 0x0000000106067836 */ /* 0x000fe40000000000 */
[----:B-1----:R-:W-:Y:S01]  /*0130*/  IMAD.WIDE R2, R5, 0x8, R2 ;  /* 0x0000000805027825 */ /* 0x002fe200078e0202 */
[----:B---3--:R-:W-:Y:S02]  /*0140*/  VIMNMX R7, R0, 0x1e, PT ;  /* 0x0000001e00077848 */ /* 0x008fe40003fe0100 */
[----:B------:R-:W-:-:S03]  /*0150*/  SHF.R.S32.HI R5, RZ, 0x1f, R6 ;  /* 0x0000001fff057819 */ /* 0x000fc60000011406 */
[----:B------:R-:W-:-:S05]  /*0160*/  VIADD R8, R7, 0x1 ;  /* 0x0000000107087836 */ /* 0x000fca0000000000 */
[----:B------:R-:W-:Y:S01]  /*0170*/  SHF.R.S32.HI R7, RZ, 0x1f, R8 ;  /* 0x0000001fff077819 */ /* 0x000fe20000011408 */
[----:B------:R-:W-:Y:S06]  /*0180*/  @P0 EXIT ;  /* 0x000000000000094d */ /* 0x000fec0003800000 */
[----:B------:R-:W-:Y:S01]  /*0190*/  IMAD.MOV.U32 R4, RZ, RZ, R6 ;  /* 0x000000ffff047224 */ /* 0x000fe200078e0006 */
[----:B------:R-:W-:Y:S01]  /*01a0*/  ULDC.64 UR4, c[0x0][0x208] ;  /* 0x0000820000047ab9 */ /* 0x000fe20000000a00 */
[----:B------:R-:W-:-:S05]  /*01b0*/  IMAD.MOV.U32 R6, RZ, RZ, R8 ;  /* 0x000000ffff067224 */ /* 0x000fca00078e0008 */
[----:B------:R-:W-:Y:S01]  /*01c0*/  STG.E.128 desc[UR4][R2.64], R4 ;  /* 0x0000000402007986 */ /* 0x000fe2000c101d04 */
[----:B------:R-:W-:Y:S05]  /*01d0*/  EXIT ;  /* 0x000000000000794d */ /* 0x000fea0003800000 */
.L_x_0:
[----:B------:R-:W-:-:S00]  /*01e0*/  BRA `(.L_x_0) ;  /* 0xfffffffc00fc7947 */ /* 0x000fc0000383ffff */
[----:B------:R-:W-:-:S00]  /*01f0*/  NOP ;  /* 0x0000000000007918 */ /* 0x000fc00000000000 */
        /* <DEDUP_REMOVED lines=8> */
.L_x_1:


//--------------------- .nv.constant0.triton_poi_fused_add_clamp_25 --------------------------
	.section	.nv.constant0.triton_poi_fused_add_clamp_25,"a",@progbits
	.sectionflags	@""
	.align	4
.nv.constant0.triton_poi_fused_add_clamp_25:
	.zero		540
